	.version 1.4
	.target sm_10, map_f64_to_f32
	// compiled with /usr/local/cuda3.2/cuda/open64/lib//be
	// nvopencc 3.2 built on 2010-09-08

	//-----------------------------------------------------------
	// Compiling /tmp/tmpxft_00005315_00000000-9_matrixMul_kernel.cpp3.i (/tmp/ccBI#.8TzzPX)
	//-----------------------------------------------------------

	//-----------------------------------------------------------
	// Options:
	//-----------------------------------------------------------
	//  Target:ptx, ISA:sm_10, Endian:little, Pointer Size:64
	//  -O3	(Optimization level)
	//  -g0	(Debug level)
	//  -m2	(Report advisories)
	//-----------------------------------------------------------

	.file	1	"<command-line>"
	.file	2	"/tmp/tmpxft_00005315_00000000-8_matrixMul_kernel.cudafe2.gpu"
	.file	3	"/usr/lib/gcc/x86_64-linux-gnu/4.4.3/include/stddef.h"
	.file	4	"/usr/local/cuda3.2/cuda/bin/../include/crt/device_runtime.h"
	.file	5	"/usr/local/cuda3.2/cuda/bin/../include/host_defines.h"
	.file	6	"/usr/local/cuda3.2/cuda/bin/../include/builtin_types.h"
	.file	7	"/usr/local/cuda3.2/cuda/bin/../include/device_types.h"
	.file	8	"/usr/local/cuda3.2/cuda/bin/../include/driver_types.h"
	.file	9	"/usr/local/cuda3.2/cuda/bin/../include/surface_types.h"
	.file	10	"/usr/local/cuda3.2/cuda/bin/../include/texture_types.h"
	.file	11	"/usr/local/cuda3.2/cuda/bin/../include/vector_types.h"
	.file	12	"/usr/local/cuda3.2/cuda/bin/../include/device_launch_parameters.h"
	.file	13	"/usr/local/cuda3.2/cuda/bin/../include/crt/storage_class.h"
	.file	14	"/usr/include/bits/types.h"
	.file	15	"/usr/include/time.h"
	.file	16	"/usr/local/cuda3.2/cuda/bin/../include/texture_fetch_functions.h"
	.file	17	"matrixMul_kernel.cu"
	.file	18	"/usr/local/cuda3.2/cuda/bin/../include/common_functions.h"
	.file	19	"/usr/local/cuda3.2/cuda/bin/../include/math_functions.h"
	.file	20	"/usr/local/cuda3.2/cuda/bin/../include/math_constants.h"
	.file	21	"/usr/local/cuda3.2/cuda/bin/../include/device_functions.h"
	.file	22	"/usr/local/cuda3.2/cuda/bin/../include/sm_11_atomic_functions.h"
	.file	23	"/usr/local/cuda3.2/cuda/bin/../include/sm_12_atomic_functions.h"
	.file	24	"/usr/local/cuda3.2/cuda/bin/../include/sm_13_double_functions.h"
	.file	25	"/usr/local/cuda3.2/cuda/bin/../include/sm_20_atomic_functions.h"
	.file	26	"/usr/local/cuda3.2/cuda/bin/../include/sm_20_intrinsics.h"
	.file	27	"/usr/local/cuda3.2/cuda/bin/../include/surface_functions.h"
	.file	28	"/usr/local/cuda3.2/cuda/bin/../include/math_functions_dbl_ptx1.h"


	.entry matrixMul (
		.param .u64 __cudaparm_matrixMul_C,
		.param .u64 __cudaparm_matrixMul_A,
		.param .u64 __cudaparm_matrixMul_B,
		.param .s32 __cudaparm_matrixMul_wA,
		.param .s32 __cudaparm_matrixMul_wB)
	{
	.reg .u32 %r<34>;
	.reg .u64 %rd<29>;
	.reg .f32 %f<52>;
	.reg .pred %p<4>;
	.shared .align 4 .b8 __cuda___cuda_local_var_26860_39_non_const_As32[1024];
	.shared .align 4 .b8 __cuda___cuda_local_var_26864_39_non_const_Bs1056[1024];
	.loc	17	37	0
$LDWbegin_matrixMul:
	.loc	17	68	0
	cvt.s32.u16 	%r1, %ctaid.x;
	mul24.lo.s32 	%r2, %r1, 16;
	cvt.s32.u16 	%r3, %ctaid.y;
	ld.param.s32 	%r4, [__cudaparm_matrixMul_wA];
	mul.lo.s32 	%r5, %r3, %r4;
	mul.lo.s32 	%r6, %r5, 16;
	add.s32 	%r7, %r6, %r4;
	sub.s32 	%r8, %r7, 1;
	cvt.s32.u16 	%r9, %tid.x;
	cvt.s32.u16 	%r10, %tid.y;
	ld.param.s32 	%r11, [__cudaparm_matrixMul_wB];
	setp.lt.s32 	%p1, %r8, %r6;
	@%p1 bra 	$Lt_0_3330;
	mov.u64 	%rd1, __cuda___cuda_local_var_26860_39_non_const_As32;
	mov.u64 	%rd2, __cuda___cuda_local_var_26864_39_non_const_Bs1056;
	ld.param.s32 	%r4, [__cudaparm_matrixMul_wA];
	add.s32 	%r12, %r4, 15;
	shr.s32 	%r13, %r12, 31;
	mov.s32 	%r14, 15;
	and.b32 	%r15, %r13, %r14;
	add.s32 	%r16, %r15, %r12;
	shr.s32 	%r17, %r16, 4;
	ld.param.s32 	%r11, [__cudaparm_matrixMul_wB];
	mul.lo.s32 	%r18, %r10, %r11;
	mul.lo.s32 	%r19, %r10, %r4;
	cvt.s64.s32 	%rd3, %r9;
	cvt.s64.s32 	%rd4, %r10;
	add.s32 	%r20, %r19, %r6;
	add.s32 	%r21, %r9, %r20;
	mul.wide.s32 	%rd5, %r9, 4;
	add.u64 	%rd6, %rd2, %rd5;
	mul.wide.s32 	%rd7, %r10, 64;
	add.u64 	%rd8, %rd1, %rd7;
	mul.wide.s32 	%rd9, %r10, 16;
	add.u64 	%rd10, %rd3, %rd9;
	mul.lo.u64 	%rd11, %rd10, 4;
	add.s32 	%r22, %r19, %r8;
	mul.lo.s32 	%r23, %r11, 16;
	cvt.s64.s32 	%rd12, %r23;
	mul.wide.s32 	%rd13, %r23, 4;
	add.u64 	%rd14, %rd11, %rd1;
	add.u64 	%rd15, %rd11, %rd2;
	add.s32 	%r24, %r22, %r9;
	ld.param.u64 	%rd16, [__cudaparm_matrixMul_B];
	add.s32 	%r25, %r18, %r2;
	add.s32 	%r26, %r9, %r25;
	cvt.s64.s32 	%rd17, %r26;
	mul.wide.s32 	%rd18, %r26, 4;
	add.u64 	%rd19, %rd16, %rd18;
	ld.param.u64 	%rd20, [__cudaparm_matrixMul_A];
	cvt.s64.s32 	%rd21, %r21;
	mul.wide.s32 	%rd22, %r21, 4;
	add.u64 	%rd23, %rd20, %rd22;
	mov.f32 	%f1, 0f00000000;     	// 0
	mov.s32 	%r27, %r17;
$Lt_0_2818:
 //<loop> Loop body line 68, nesting depth: 1, estimated iterations: unknown
	.loc	17	83	0
	ld.global.f32 	%f2, [%rd23+0];
	st.shared.f32 	[%rd14+0], %f2;
	.loc	17	84	0
	ld.global.f32 	%f3, [%rd19+0];
	st.shared.f32 	[%rd15+0], %f3;
	.loc	17	87	0
	bar.sync 	0;
	.loc	17	93	0
	ld.shared.f32 	%f4, [%rd8+0];
	ld.shared.f32 	%f5, [%rd6+0];
	mad.f32 	%f6, %f4, %f5, %f1;
	ld.shared.f32 	%f7, [%rd8+4];
	ld.shared.f32 	%f8, [%rd6+64];
	mad.f32 	%f9, %f7, %f8, %f6;
	ld.shared.f32 	%f10, [%rd8+8];
	ld.shared.f32 	%f11, [%rd6+128];
	mad.f32 	%f12, %f10, %f11, %f9;
	ld.shared.f32 	%f13, [%rd8+12];
	ld.shared.f32 	%f14, [%rd6+192];
	mad.f32 	%f15, %f13, %f14, %f12;
	ld.shared.f32 	%f16, [%rd8+16];
	ld.shared.f32 	%f17, [%rd6+256];
	mad.f32 	%f18, %f16, %f17, %f15;
	ld.shared.f32 	%f19, [%rd8+20];
	ld.shared.f32 	%f20, [%rd6+320];
	mad.f32 	%f21, %f19, %f20, %f18;
	ld.shared.f32 	%f22, [%rd8+24];
	ld.shared.f32 	%f23, [%rd6+384];
	mad.f32 	%f24, %f22, %f23, %f21;
	ld.shared.f32 	%f25, [%rd8+28];
	ld.shared.f32 	%f26, [%rd6+448];
	mad.f32 	%f27, %f25, %f26, %f24;
	ld.shared.f32 	%f28, [%rd8+32];
	ld.shared.f32 	%f29, [%rd6+512];
	mad.f32 	%f30, %f28, %f29, %f27;
	ld.shared.f32 	%f31, [%rd8+36];
	ld.shared.f32 	%f32, [%rd6+576];
	mad.f32 	%f33, %f31, %f32, %f30;
	ld.shared.f32 	%f34, [%rd8+40];
	ld.shared.f32 	%f35, [%rd6+640];
	mad.f32 	%f36, %f34, %f35, %f33;
	ld.shared.f32 	%f37, [%rd8+44];
	ld.shared.f32 	%f38, [%rd6+704];
	mad.f32 	%f39, %f37, %f38, %f36;
	ld.shared.f32 	%f40, [%rd8+48];
	ld.shared.f32 	%f41, [%rd6+768];
	mad.f32 	%f42, %f40, %f41, %f39;
	ld.shared.f32 	%f43, [%rd8+52];
	ld.shared.f32 	%f44, [%rd6+832];
	mad.f32 	%f45, %f43, %f44, %f42;
	ld.shared.f32 	%f46, [%rd8+56];
	ld.shared.f32 	%f47, [%rd6+896];
	mad.f32 	%f48, %f46, %f47, %f45;
	ld.shared.f32 	%f49, [%rd8+60];
	ld.shared.f32 	%f50, [%rd6+960];
	mad.f32 	%f1, %f49, %f50, %f48;
	.loc	17	98	0
	bar.sync 	0;
	.loc	17	68	0
	add.u64 	%rd19, %rd13, %rd19;
	add.s32 	%r21, %r21, 16;
	add.u64 	%rd23, %rd23, 64;
	setp.le.s32 	%p2, %r21, %r24;
	@%p2 bra 	$Lt_0_2818;
	bra.uni 	$Lt_0_2306;
$Lt_0_3330:
	ld.param.s32 	%r11, [__cudaparm_matrixMul_wB];
	mul.lo.s32 	%r18, %r10, %r11;
	mov.f32 	%f1, 0f00000000;     	// 0
$Lt_0_2306:
	.loc	17	104	0
	ld.param.u64 	%rd24, [__cudaparm_matrixMul_C];
	mul.lo.s32 	%r28, %r11, %r3;
	add.s32 	%r29, %r1, %r28;
	mul.lo.s32 	%r30, %r29, 16;
	add.s32 	%r31, %r18, %r30;
	add.s32 	%r32, %r9, %r31;
	cvt.s64.s32 	%rd25, %r32;
	mul.wide.s32 	%rd26, %r32, 4;
	add.u64 	%rd27, %rd24, %rd26;
	st.global.f32 	[%rd27+0], %f1;
	.loc	17	105	0
	exit;
$LDWend_matrixMul:
	} // matrixMul

	.entry matrixMul_64bit (
		.param .u64 __cudaparm_matrixMul_64bit_C,
		.param .u64 __cudaparm_matrixMul_64bit_A,
		.param .u64 __cudaparm_matrixMul_64bit_B,
		.param .u64 __cudaparm_matrixMul_64bit_wA,
		.param .u64 __cudaparm_matrixMul_64bit_wB)
	{
	.reg .u64 %rd<58>;
	.reg .f32 %f<52>;
	.reg .pred %p<4>;
	.shared .align 4 .b8 __cuda___cuda_local_var_26937_39_non_const_As2120[1024];
	.shared .align 4 .b8 __cuda___cuda_local_var_26941_39_non_const_Bs3144[1024];
	.loc	17	114	0
$LDWbegin_matrixMul_64bit:
	.loc	17	125	0
	ld.param.u64 	%rd1, [__cudaparm_matrixMul_64bit_wA];
	ld.global.u64 	%rd2, [%rd1+0];
	cvt.u64.u16 	%rd3, %ctaid.y;
	mul.lo.u64 	%rd4, %rd2, %rd3;
	mul.lo.u64 	%rd5, %rd4, 16;
	.loc	17	128	0
	add.u64 	%rd6, %rd2, %rd5;
	sub.u64 	%rd7, %rd6, 1;
	.loc	17	137	0
	ld.param.u64 	%rd8, [__cudaparm_matrixMul_64bit_wB];
	ld.global.u64 	%rd9, [%rd8+0];
	mul.lo.u64 	%rd10, %rd9, 16;
	.loc	17	145	0
	cvt.u64.u16 	%rd11, %ctaid.x;
	mul.lo.u64 	%rd12, %rd11, 16;
	mov.s64 	%rd13, %rd5;
	cvt.u64.u16 	%rd14, %tid.y;
	cvt.u64.u16 	%rd15, %tid.x;
	setp.lt.u64 	%p1, %rd7, %rd5;
	@%p1 bra 	$Lt_1_3330;
	mov.u64 	%rd16, __cuda___cuda_local_var_26937_39_non_const_As2120;
	mov.u64 	%rd17, __cuda___cuda_local_var_26941_39_non_const_Bs3144;
	add.u64 	%rd18, %rd2, 15;
	shr.s64 	%rd19, %rd18, 63;
	mov.s64 	%rd20, 15;
	and.b64 	%rd21, %rd19, %rd20;
	add.s64 	%rd22, %rd21, %rd18;
	shr.s64 	%rd23, %rd22, 4;
	mul.lo.u64 	%rd24, %rd14, 64;
	add.u64 	%rd25, %rd16, %rd24;
	mul.lo.u64 	%rd26, %rd15, 4;
	add.u64 	%rd27, %rd17, %rd26;
	mul.lo.u64 	%rd28, %rd14, 16;
	add.u64 	%rd29, %rd15, %rd28;
	mul.lo.u64 	%rd30, %rd29, 4;
	add.u64 	%rd31, %rd30, %rd16;
	add.u64 	%rd32, %rd30, %rd17;
	ld.param.u64 	%rd33, [__cudaparm_matrixMul_64bit_B];
	ld.param.u64 	%rd34, [__cudaparm_matrixMul_64bit_A];
	mov.f32 	%f1, 0f00000000;     	// 0
	mov.s64 	%rd35, %rd23;
$Lt_1_2818:
 //<loop> Loop body line 145, nesting depth: 1, estimated iterations: unknown
	.loc	17	160	0
	ld.global.u64 	%rd36, [%rd1+0];
	mul.lo.u64 	%rd37, %rd36, %rd14;
	add.u64 	%rd38, %rd13, %rd37;
	add.u64 	%rd39, %rd15, %rd38;
	mul.lo.u64 	%rd40, %rd39, 4;
	add.u64 	%rd41, %rd34, %rd40;
	ld.global.f32 	%f2, [%rd41+0];
	st.shared.f32 	[%rd31+0], %f2;
	.loc	17	161	0
	ld.global.u64 	%rd42, [%rd8+0];
	mul.lo.u64 	%rd43, %rd42, %rd14;
	add.u64 	%rd44, %rd12, %rd43;
	add.u64 	%rd45, %rd15, %rd44;
	mul.lo.u64 	%rd46, %rd45, 4;
	add.u64 	%rd47, %rd33, %rd46;
	ld.global.f32 	%f3, [%rd47+0];
	st.shared.f32 	[%rd32+0], %f3;
	.loc	17	164	0
	bar.sync 	0;
	.loc	17	170	0
	ld.shared.f32 	%f4, [%rd25+0];
	ld.shared.f32 	%f5, [%rd27+0];
	mad.f32 	%f6, %f4, %f5, %f1;
	ld.shared.f32 	%f7, [%rd25+4];
	ld.shared.f32 	%f8, [%rd27+64];
	mad.f32 	%f9, %f7, %f8, %f6;
	ld.shared.f32 	%f10, [%rd25+8];
	ld.shared.f32 	%f11, [%rd27+128];
	mad.f32 	%f12, %f10, %f11, %f9;
	ld.shared.f32 	%f13, [%rd25+12];
	ld.shared.f32 	%f14, [%rd27+192];
	mad.f32 	%f15, %f13, %f14, %f12;
	ld.shared.f32 	%f16, [%rd25+16];
	ld.shared.f32 	%f17, [%rd27+256];
	mad.f32 	%f18, %f16, %f17, %f15;
	ld.shared.f32 	%f19, [%rd25+20];
	ld.shared.f32 	%f20, [%rd27+320];
	mad.f32 	%f21, %f19, %f20, %f18;
	ld.shared.f32 	%f22, [%rd25+24];
	ld.shared.f32 	%f23, [%rd27+384];
	mad.f32 	%f24, %f22, %f23, %f21;
	ld.shared.f32 	%f25, [%rd25+28];
	ld.shared.f32 	%f26, [%rd27+448];
	mad.f32 	%f27, %f25, %f26, %f24;
	ld.shared.f32 	%f28, [%rd25+32];
	ld.shared.f32 	%f29, [%rd27+512];
	mad.f32 	%f30, %f28, %f29, %f27;
	ld.shared.f32 	%f31, [%rd25+36];
	ld.shared.f32 	%f32, [%rd27+576];
	mad.f32 	%f33, %f31, %f32, %f30;
	ld.shared.f32 	%f34, [%rd25+40];
	ld.shared.f32 	%f35, [%rd27+640];
	mad.f32 	%f36, %f34, %f35, %f33;
	ld.shared.f32 	%f37, [%rd25+44];
	ld.shared.f32 	%f38, [%rd27+704];
	mad.f32 	%f39, %f37, %f38, %f36;
	ld.shared.f32 	%f40, [%rd25+48];
	ld.shared.f32 	%f41, [%rd27+768];
	mad.f32 	%f42, %f40, %f41, %f39;
	ld.shared.f32 	%f43, [%rd25+52];
	ld.shared.f32 	%f44, [%rd27+832];
	mad.f32 	%f45, %f43, %f44, %f42;
	ld.shared.f32 	%f46, [%rd25+56];
	ld.shared.f32 	%f47, [%rd27+896];
	mad.f32 	%f48, %f46, %f47, %f45;
	ld.shared.f32 	%f49, [%rd25+60];
	ld.shared.f32 	%f50, [%rd27+960];
	mad.f32 	%f1, %f49, %f50, %f48;
	.loc	17	175	0
	bar.sync 	0;
	.loc	17	145	0
	add.u64 	%rd12, %rd10, %rd12;
	add.u64 	%rd13, %rd13, 16;
	setp.ge.u64 	%p2, %rd7, %rd13;
	@%p2 bra 	$Lt_1_2818;
	ld.global.u64 	%rd9, [%rd8+0];
	bra.uni 	$Lt_1_2306;
$Lt_1_3330:
	mov.f32 	%f1, 0f00000000;     	// 0
$Lt_1_2306:
	.loc	17	181	0
	ld.param.u64 	%rd48, [__cudaparm_matrixMul_64bit_C];
	mul.lo.u64 	%rd49, %rd9, %rd14;
	mul.lo.u64 	%rd50, %rd9, %rd3;
	add.u64 	%rd51, %rd11, %rd50;
	mul.lo.u64 	%rd52, %rd51, 16;
	add.u64 	%rd53, %rd49, %rd52;
	add.u64 	%rd54, %rd15, %rd53;
	mul.lo.u64 	%rd55, %rd54, 4;
	add.u64 	%rd56, %rd48, %rd55;
	st.global.f32 	[%rd56+0], %f1;
	.loc	17	182	0
	exit;
$LDWend_matrixMul_64bit:
	} // matrixMul_64bit



// ===== COMPILED SASS (sm_100) =====

	.target	sm_100

	.elftype	@"ET_EXEC"


//--------------------- .note.nv.tkinfo           --------------------------
	.section	.note.nv.tkinfo,"",@"SHT_NOTE"
	.sectionflags	@"SHF_NOTE_NV_TKINFO"
	.tkinfo
        /*0018*/ 	.word	0x00000002
        /*0030*/ 	.string	""
        /*0030*/ 	.string	"ptxas"
        /*0030*/ 	.string	"Cuda compilation tools, release 13.0, V13.0.88"
        /*0030*/ 	.string	"Build cuda_13.0.r13.0/compiler.36424714_0"
        /*0030*/ 	.string	"-arch sm_100 "



//--------------------- .note.nv.cuinfo           --------------------------
	.section	.note.nv.cuinfo,"",@"SHT_NOTE"
	.sectionflags	@"SHF_NOTE_NV_CUINFO"
        /*0018*/ 	.short	0x0002
        /*001a*/ 	.short	0x000a
        /*001c*/ 	.short	0x0082
	.zero		2


//--------------------- .nv.info                  --------------------------
	.section	.nv.info,"",@"SHT_CUDA_INFO"
	.align	4


	//----- nvinfo : EIATTR_REGCOUNT
	.align		4
        /*0000*/ 	.byte	0x04, 0x2f
        /*0002*/ 	.short	(.L_1 - .L_0)
	.align		4
.L_0:
        /*0004*/ 	.word	index@(matrixMul)
        /*0008*/ 	.word	0x00000020


	//----- nvinfo : EIATTR_FRAME_SIZE
	.align		4
.L_1:
        /*000c*/ 	.byte	0x04, 0x11
        /*000e*/ 	.short	(.L_3 - .L_2)
	.align		4
.L_2:
        /*0010*/ 	.word	index@(matrixMul)
        /*0014*/ 	.word	0x00000000


	//----- nvinfo : EIATTR_REGCOUNT
	.align		4
.L_3:
        /*0018*/ 	.byte	0x04, 0x2f
        /*001a*/ 	.short	(.L_5 - .L_4)
	.align		4
.L_4:
        /*001c*/ 	.word	index@(matrixMul_64bit)
        /*0020*/ 	.word	0x00000020


	//----- nvinfo : EIATTR_FRAME_SIZE
	.align		4
.L_5:
        /*0024*/ 	.byte	0x04, 0x11
        /*0026*/ 	.short	(.L_7 - .L_6)
	.align		4
.L_6:
        /*0028*/ 	.word	index@(matrixMul_64bit)
        /*002c*/ 	.word	0x00000000


	//----- nvinfo : EIATTR_MIN_STACK_SIZE
	.align		4
.L_7:
        /*0030*/ 	.byte	0x04, 0x12
        /*0032*/ 	.short	(.L_9 - .L_8)
	.align		4
.L_8:
        /*0034*/ 	.word	index@(matrixMul_64bit)
        /*0038*/ 	.word	0x00000000


	//----- nvinfo : EIATTR_MIN_STACK_SIZE
	.align		4
.L_9:
        /*003c*/ 	.byte	0x04, 0x12
        /*003e*/ 	.short	(.L_11 - .L_10)
	.align		4
.L_10:
        /*0040*/ 	.word	index@(matrixMul)
        /*0044*/ 	.word	0x00000000
.L_11:


//--------------------- .nv.compat                --------------------------
	.section	.nv.compat,"",@"SHT_CUDA_COMPAT_INFO"
	.align	4
        /*0000*/ 	.byte	0x02, 0x09, 0x00, 0x00, 0x02, 0x02, 0x01, 0x00, 0x02, 0x05, 0x05, 0x00, 0x03, 0x07, 0x01, 0x01
        /*0010*/ 	.byte	0x02, 0x03, 0x00, 0x00, 0x02, 0x06, 0x01, 0x00, 0x04, 0x0b, 0x08, 0x00, 0x09, 0x00, 0x00, 0x00
        /*0020*/ 	.byte	0x00, 0x00, 0x00, 0x00


//--------------------- .nv.info.matrixMul_64bit  --------------------------
	.section	.nv.info.matrixMul_64bit,"",@"SHT_CUDA_INFO"
	.sectionflags	@""
	.align	4


	//----- nvinfo : EIATTR_CUDA_API_VERSION
	.align		4
        /*0000*/ 	.byte	0x04, 0x37
        /*0002*/ 	.short	(.L_13 - .L_12)
.L_12:
        /*0004*/ 	.word	0x00000082


	//----- nvinfo : EIATTR_KPARAM_INFO
	.align		4
.L_13:
        /*0008*/ 	.byte	0x04, 0x17
        /*000a*/ 	.short	(.L_15 - .L_14)
.L_14:
        /*000c*/ 	.word	0x00000000
        /*0010*/ 	.short	0x0004
        /*0012*/ 	.short	0x0020
        /*0014*/ 	.byte	0x00, 0xf0, 0x21, 0x00


	//----- nvinfo : EIATTR_KPARAM_INFO
	.align		4
.L_15:
        /*0018*/ 	.byte	0x04, 0x17
        /*001a*/ 	.short	(.L_17 - .L_16)
.L_16:
        /*001c*/ 	.word	0x00000000
        /*0020*/ 	.short	0x0003
        /*0022*/ 	.short	0x0018
        /*0024*/ 	.byte	0x00, 0xf0, 0x21, 0x00


	//----- nvinfo : EIATTR_KPARAM_INFO
	.align		4
.L_17:
        /*0028*/ 	.byte	0x04, 0x17
        /*002a*/ 	.short	(.L_19 - .L_18)
.L_18:
        /*002c*/ 	.word	0x00000000
        /*0030*/ 	.short	0x0002
        /*0032*/ 	.short	0x0010
        /*0034*/ 	.byte	0x00, 0xf0, 0x21, 0x00


	//----- nvinfo : EIATTR_KPARAM_INFO
	.align		4
.L_19:
        /*0038*/ 	.byte	0x04, 0x17
        /*003a*/ 	.short	(.L_21 - .L_20)
.L_20:
        /*003c*/ 	.word	0x00000000
        /*0040*/ 	.short	0x0001
        /*0042*/ 	.short	0x0008
        /*0044*/ 	.byte	0x00, 0xf0, 0x21, 0x00


	//----- nvinfo : EIATTR_KPARAM_INFO
	.align		4
.L_21:
        /*0048*/ 	.byte	0x04, 0x17
        /*004a*/ 	.short	(.L_23 - .L_22)
.L_22:
        /*004c*/ 	.word	0x00000000
        /*0050*/ 	.short	0x0000
        /*0052*/ 	.short	0x0000
        /*0054*/ 	.byte	0x00, 0xf0, 0x21, 0x00


	//----- nvinfo : EIATTR_SPARSE_MMA_MASK
	.align		4
.L_23:
        /*0058*/ 	.byte	0x03, 0x50
        /*005a*/ 	.short	0x0000


	//----- nvinfo : EIATTR_MAXREG_COUNT
	.align		4
        /*005c*/ 	.byte	0x03, 0x1b
        /*005e*/ 	.short	0x00ff


	//----- nvinfo : EIATTR_NUM_BARRIERS
	.align		4
        /*0060*/ 	.byte	0x02, 0x4c
        /*0062*/ 	.byte	0x01
	.zero		1


	//----- nvinfo : EIATTR_MERCURY_ISA_VERSION
	.align		4
        /*0064*/ 	.byte	0x03, 0x5f
        /*0066*/ 	.short	0x0101


	//----- nvinfo : EIATTR_VRC_CTA_INIT_COUNT
	.align		4
        /*0068*/ 	.byte	0x02, 0x4a
	.zero		1
	.zero		1


	//----- nvinfo : EIATTR_EXIT_INSTR_OFFSETS
	.align		4
        /*006c*/ 	.byte	0x04, 0x1c
        /*006e*/ 	.short	(.L_25 - .L_24)


	//   ....[0]....
.L_24:
        /*0070*/ 	.word	0x000007f0


	//----- nvinfo : EIATTR_CBANK_PARAM_SIZE
	.align		4
.L_25:
        /*0074*/ 	.byte	0x03, 0x19
        /*0076*/ 	.short	0x0028


	//----- nvinfo : EIATTR_PARAM_CBANK
	.align		4
        /*0078*/ 	.byte	0x04, 0x0a
        /*007a*/ 	.short	(.L_27 - .L_26)
	.align		4
.L_26:
        /*007c*/ 	.word	index@(.nv.constant0.matrixMul_64bit)
        /*0080*/ 	.short	0x0380
        /*0082*/ 	.short	0x0028


	//----- nvinfo : EIATTR_SW_WAR
	.align		4
.L_27:
        /*0084*/ 	.byte	0x04, 0x36
        /*0086*/ 	.short	(.L_29 - .L_28)
.L_28:
        /*0088*/ 	.word	0x00000008
.L_29:


//--------------------- .nv.info.matrixMul        --------------------------
	.section	.nv.info.matrixMul,"",@"SHT_CUDA_INFO"
	.sectionflags	@""
	.align	4


	//----- nvinfo : EIATTR_CUDA_API_VERSION
	.align		4
        /*0000*/ 	.byte	0x04, 0x37
        /*0002*/ 	.short	(.L_31 - .L_30)
.L_30:
        /*0004*/ 	.word	0x00000082


	//----- nvinfo : EIATTR_KPARAM_INFO
	.align		4
.L_31:
        /*0008*/ 	.byte	0x04, 0x17
        /*000a*/ 	.short	(.L_33 - .L_32)
.L_32:
        /*000c*/ 	.word	0x00000000
        /*0010*/ 	.short	0x0004
        /*0012*/ 	.short	0x001c
        /*0014*/ 	.byte	0x00, 0xf0, 0x11, 0x00


	//----- nvinfo : EIATTR_KPARAM_INFO
	.align		4
.L_33:
        /*0018*/ 	.byte	0x04, 0x17
        /*001a*/ 	.short	(.L_35 - .L_34)
.L_34:
        /*001c*/ 	.word	0x00000000
        /*0020*/ 	.short	0x0003
        /*0022*/ 	.short	0x0018
        /*0024*/ 	.byte	0x00, 0xf0, 0x11, 0x00


	//----- nvinfo : EIATTR_KPARAM_INFO
	.align		4
.L_35:
        /*0028*/ 	.byte	0x04, 0x17
        /*002a*/ 	.short	(.L_37 - .L_36)
.L_36:
        /*002c*/ 	.word	0x00000000
        /*0030*/ 	.short	0x0002
        /*0032*/ 	.short	0x0010
        /*0034*/ 	.byte	0x00, 0xf0, 0x21, 0x00


	//----- nvinfo : EIATTR_KPARAM_INFO
	.align		4
.L_37:
        /*0038*/ 	.byte	0x04, 0x17
        /*003a*/ 	.short	(.L_39 - .L_38)
.L_38:
        /*003c*/ 	.word	0x00000000
        /*0040*/ 	.short	0x0001
        /*0042*/ 	.short	0x0008
        /*0044*/ 	.byte	0x00, 0xf0, 0x21, 0x00


	//----- nvinfo : EIATTR_KPARAM_INFO
	.align		4
.L_39:
        /*0048*/ 	.byte	0x04, 0x17
        /*004a*/ 	.short	(.L_41 - .L_40)
.L_40:
        /*004c*/ 	.word	0x00000000
        /*0050*/ 	.short	0x0000
        /*0052*/ 	.short	0x0000
        /*0054*/ 	.byte	0x00, 0xf0, 0x21, 0x00


	//----- nvinfo : EIATTR_SPARSE_MMA_MASK
	.align		4
.L_41:
        /*0058*/ 	.byte	0x03, 0x50
        /*005a*/ 	.short	0x0000


	//----- nvinfo : EIATTR_MAXREG_COUNT
	.align		4
        /*005c*/ 	.byte	0x03, 0x1b
        /*005e*/ 	.short	0x00ff


	//----- nvinfo : EIATTR_NUM_BARRIERS
	.align		4
        /*0060*/ 	.byte	0x02, 0x4c
        /*0062*/ 	.byte	0x01
	.zero		1


	//----- nvinfo : EIATTR_MERCURY_ISA_VERSION
	.align		4
        /*0064*/ 	.byte	0x03, 0x5f
        /*0066*/ 	.short	0x0101


	//----- nvinfo : EIATTR_VRC_CTA_INIT_COUNT
	.align		4
        /*0068*/ 	.byte	0x02, 0x4a
	.zero		1
	.zero		1


	//----- nvinfo : EIATTR_EXIT_INSTR_OFFSETS
	.align		4
        /*006c*/ 	.byte	0x04, 0x1c
        /*006e*/ 	.short	(.L_43 - .L_42)


	//   ....[0]....
.L_42:
        /*0070*/ 	.word	0x00000650


	//----- nvinfo : EIATTR_CRS_STACK_SIZE
	.align		4
.L_43:
        /*0074*/ 	.byte	0x04, 0x1e
        /*0076*/ 	.short	(.L_45 - .L_44)
.L_44:
        /*0078*/ 	.word	0x00000000


	//----- nvinfo : EIATTR_CBANK_PARAM_SIZE
	.align		4
.L_45:
        /*007c*/ 	.byte	0x03, 0x19
        /*007e*/ 	.short	0x0020


	//----- nvinfo : EIATTR_PARAM_CBANK
	.align		4
        /*0080*/ 	.byte	0x04, 0x0a
        /*0082*/ 	.short	(.L_47 - .L_46)
	.align		4
.L_46:
        /*0084*/ 	.word	index@(.nv.constant0.matrixMul)
        /*0088*/ 	.short	0x0380
        /*008a*/ 	.short	0x0020


	//----- nvinfo : EIATTR_SW_WAR
	.align		4
.L_47:
        /*008c*/ 	.byte	0x04, 0x36
        /*008e*/ 	.short	(.L_49 - .L_48)
.L_48:
        /*0090*/ 	.word	0x00000008
.L_49:


//--------------------- .nv.callgraph             --------------------------
	.section	.nv.callgraph,"",@"SHT_CUDA_CALLGRAPH"
	.align	4
	.sectionentsize	8
	.align		4
        /*0000*/ 	.word	0x00000000
	.align		4
        /*0004*/ 	.word	0xffffffff
	.align		4
        /*0008*/ 	.word	0x00000000
	.align		4
        /*000c*/ 	.word	0xfffffffe
	.align		4
        /*0010*/ 	.word	0x00000000
	.align		4
        /*0014*/ 	.word	0xfffffffd
	.align		4
        /*0018*/ 	.word	0x00000000
	.align		4
        /*001c*/ 	.word	0xfffffffc


//--------------------- .text.matrixMul_64bit     --------------------------
	.section	.text.matrixMul_64bit,"ax",@progbits
	.align	128
.text.matrixMul_64bit:
        .type           matrixMul_64bit,@function
        .size           matrixMul_64bit,(.L_x_8 - matrixMul_64bit)
        .other          matrixMul_64bit,@"STO_CUDA_ENTRY STV_DEFAULT"
matrixMul_64bit:
[----:B------:R-:W-:Y:S08]  /*0000*/  LDC R1, c[0x0][0x37c] ;  /* 0x0000df00ff017b82 */ /* 0x000ff00000000800 */
[----:B------:R-:W0:Y:S01]  /*0010*/  LDC.64 R24, c[0x0][0x398] ;  /* 0x0000e600ff187b82 */ /* 0x000e220000000a00 */
[----:B------:R-:W0:Y:S02]  /*0020*/  LDCU.64 UR8, c[0x0][0x358] ;  /* 0x00006b00ff0877ac */ /* 0x000e240008000a00 */
[----:B0-----:R-:W2:Y:S05]  /*0030*/  LDG.E.64 R6, desc[UR8][R24.64] ;  /* 0x0000000818067981 */ /* 0x001eaa000c1e1b00 */
[----:B------:R-:W0:Y:S01]  /*0040*/  LDC.64 R22, c[0x0][0x3a0] ;  /* 0x0000e800ff167b82 */ /* 0x000e220000000a00 */
[----:B------:R-:W1:Y:S01]  /*0050*/  S2R R0, SR_CTAID.Y ;  /* 0x0000000000007919 */ /* 0x000e620000002600 */
[----:B------:R-:W3:Y:S01]  /*0060*/  S2R R8, SR_CTAID.X ;  /* 0x0000000000087919 */ /* 0x000ee20000002500 */
[----:B------:R-:W4:Y:S01]  /*0070*/  S2R R12, SR_TID.Y ;  /* 0x00000000000c7919 */ /* 0x000f220000002200 */
[----:B------:R-:W3:Y:S01]  /*0080*/  S2R R13, SR_TID.X ;  /* 0x00000000000d7919 */ /* 0x000ee20000002100 */
[----:B0-----:R0:W5:Y:S01]  /*0090*/  LDG.E.64 R20, desc[UR8][R22.64] ;  /* 0x0000000816147981 */ /* 0x001162000c1e1b00 */
[----:B-1----:R-:W-:-:S02]  /*00a0*/  LOP3.LUT R0, R0, 0xffff, RZ, 0xc0, !PT ;  /* 0x0000ffff00007812 */ /* 0x002fc400078ec0ff */
[----:B----4-:R-:W-:Y:S02]  /*00b0*/  LOP3.LUT R12, R12, 0xffff, RZ, 0xc0, !PT ;  /* 0x0000ffff0c0c7812 */ /* 0x010fe400078ec0ff */
[----:B---3--:R-:W-:Y:S01]  /*00c0*/  LOP3.LUT R13, R13, 0xffff, RZ, 0xc0, !PT ;  /* 0x0000ffff0d0d7812 */ /* 0x008fe200078ec0ff */
[-C--:B--2---:R-:W-:Y:S02]  /*00d0*/  IMAD R5, R7, R0.reuse, RZ ;  /* 0x0000000007057224 */ /* 0x084fe400078e02ff */
[----:B------:R-:W-:-:S05]  /*00e0*/  IMAD.WIDE.U32 R2, R6, R0, RZ ;  /* 0x0000000006027225 */ /* 0x000fca00078e00ff */
[----:B------:R-:W-:Y:S01]  /*00f0*/  IADD3 R4, PT, PT, R3, R5, RZ ;  /* 0x0000000503047210 */ /* 0x000fe20007ffe0ff */
[----:B------:R-:W-:-:S03]  /*0100*/  IMAD.WIDE.U32 R2, R2, 0x10, RZ ;  /* 0x0000001002027825 */ /* 0x000fc600078e00ff */
[----:B------:R-:W-:Y:S02]  /*0110*/  SHF.L.U32 R9, R4, 0x4, RZ ;  /* 0x0000000404097819 */ /* 0x000fe400000006ff */
[----:B------:R-:W-:Y:S02]  /*0120*/  IADD3 R5, P0, P1, R6, -0x1, R2 ;  /* 0xffffffff06057810 */ /* 0x000fe4000791e002 */
[----:B------:R-:W-:Y:S02]  /*0130*/  IADD3 R9, PT, PT, R3, R9, RZ ;  /* 0x0000000903097210 */ /* 0x000fe40007ffe0ff */
[----:B------:R-:W-:Y:S02]  /*0140*/  LOP3.LUT R6, R8, 0xffff, RZ, 0xc0, !PT ;  /* 0x0000ffff08067812 */ /* 0x000fe400078ec0ff */
[----:B------:R-:W-:Y:S02]  /*0150*/  IADD3.X R4, PT, PT, R7, -0x1, R9, P0, P1 ;  /* 0xffffffff07047810 */ /* 0x000fe400007e2409 */
[----:B------:R-:W-:-:S04]  /*0160*/  ISETP.GE.U32.AND P0, PT, R5, R2, PT ;  /* 0x000000020500720c */ /* 0x000fc80003f06070 */
[----:B------:R-:W-:-:S13]  /*0170*/  ISETP.GE.U32.AND.EX P0, PT, R4, R9, PT, P0 ;  /* 0x000000090400720c */ /* 0x000fda0003f06100 */
[----:B0-----:R-:W-:Y:S05]  /*0180*/  @!P0 BRA `(.L_x_0) ;  /* 0x0000000400548947 */ /* 0x001fea0003800000 */
[----:B------:R-:W0:Y:S01]  /*0190*/  S2UR UR6, SR_CgaCtaId ;  /* 0x00000000000679c3 */ /* 0x000e220000008800 */
[----:B------:R-:W-:Y:S01]  /*01a0*/  UMOV UR4, 0x400 ;  /* 0x0000040000047882 */ /* 0x000fe20000000000 */
[----:B------:R-:W-:Y:S01]  /*01b0*/  HFMA2 R3, -RZ, RZ, 0, 0 ;  /* 0x00000000ff037431 */ /* 0x000fe200000001ff */
[----:B------:R-:W-:Y:S01]  /*01c0*/  UIADD3 UR5, UPT, UPT, UR4, 0x400, URZ ;  /* 0x0000040004057890 */ /* 0x000fe2000fffe0ff */
[----:B------:R-:W-:-:S04]  /*01d0*/  IMAD.WIDE.U32 R18, R6, 0x10, RZ ;  /* 0x0000001006127825 */ /* 0x000fc800078e00ff */
[----:B------:R-:W-:Y:S02]  /*01e0*/  HFMA2 R27, -RZ, RZ, 0, 0 ;  /* 0x00000000ff1b7431 */ /* 0x000fe400000001ff */
[----:B------:R-:W-:Y:S01]  /*01f0*/  IMAD R17, R12, 0x10, R13 ;  /* 0x000000100c117824 */ /* 0x000fe200078e020d */
[----:B------:R-:W-:Y:S02]  /*0200*/  IADD3 R19, PT, PT, R19, R3, RZ ;  /* 0x0000000313137210 */ /* 0x000fe40007ffe0ff */
[----:B------:R-:W-:Y:S01]  /*0210*/  MOV R3, R9 ;  /* 0x0000000900037202 */ /* 0x000fe20000000f00 */
[----:B0-----:R-:W-:Y:S02]  /*0220*/  ULEA UR4, UR6, UR4, 0x18 ;  /* 0x0000000406047291 */ /* 0x001fe4000f8ec0ff */
[----:B------:R-:W-:-:S04]  /*0230*/  ULEA UR5, UR6, UR5, 0x18 ;  /* 0x0000000506057291 */ /* 0x000fc8000f8ec0ff */
[C---:B------:R-:W-:Y:S02]  /*0240*/  LEA R15, R17.reuse, UR4, 0x2 ;  /* 0x00000004110f7c11 */ /* 0x040fe4000f8e10ff */
[----:B------:R-:W-:Y:S02]  /*0250*/  LEA R16, R12, UR4, 0x6 ;  /* 0x000000040c107c11 */ /* 0x000fe4000f8e30ff */
[----:B------:R-:W-:Y:S02]  /*0260*/  LEA R17, R17, UR5, 0x2 ;  /* 0x0000000511117c11 */ /* 0x000fe4000f8e10ff */
[----:B------:R-:W-:-:S07]  /*0270*/  LEA R14, R13, UR5, 0x2 ;  /* 0x000000050d0e7c11 */ /* 0x000fce000f8e10ff */
.L_x_1:
[----:B------:R-:W2:Y:S04]  /*0280*/  LDG.E.64 R28, desc[UR8][R24.64] ;  /* 0x00000008181c7981 */ /* 0x000ea8000c1e1b00 */
[----:B------:R-:W3:Y:S01]  /*0290*/  LDG.E.64 R8, desc[UR8][R22.64] ;  /* 0x0000000816087981 */ /* 0x000ee2000c1e1b00 */
[----:B--2---:R-:W-:-:S04]  /*02a0*/  IMAD.WIDE.U32 R10, R28, R12, R2 ;  /* 0x0000000c1c0a7225 */ /* 0x004fc800078e0002 */
[----:B------:R-:W-:Y:S01]  /*02b0*/  IMAD R26, R29, R12, RZ ;  /* 0x0000000c1d1a7224 */ /* 0x000fe200078e02ff */
[----:B------:R-:W-:-:S05]  /*02c0*/  IADD3 R29, P0, PT, R13, R10, RZ ;  /* 0x0000000a0d1d7210 */ /* 0x000fca0007f1e0ff */
[----:B------:R-:W-:Y:S02]  /*02d0*/  IMAD.X R26, R11, 0x1, R26, P0 ;  /* 0x000000010b1a7824 */ /* 0x000fe400000e061a */
[----:B------:R-:W0:Y:S01]  /*02e0*/  LDC.64 R10, c[0x0][0x388] ;  /* 0x0000e200ff0a7b82 */ /* 0x000e220000000a00 */
[----:B---3--:R-:W-:Y:S02]  /*02f0*/  IMAD R9, R9, R12, RZ ;  /* 0x0000000c09097224 */ /* 0x008fe400078e02ff */
[----:B0-----:R-:W-:Y:S01]  /*0300*/  IMAD.WIDE.U32 R10, R29, 0x4, R10 ;  /* 0x000000041d0a7825 */ /* 0x001fe200078e000a */
[----:B------:R-:W-:-:S04]  /*0310*/  SHF.L.U32 R29, R26, 0x2, RZ ;  /* 0x000000021a1d7819 */ /* 0x000fc800000006ff */
[----:B------:R-:W-:Y:S01]  /*0320*/  IADD3 R11, PT, PT, R11, R29, RZ ;  /* 0x0000001d0b0b7210 */ /* 0x000fe20007ffe0ff */
[----:B------:R-:W-:-:S04]  /*0330*/  IMAD.WIDE.U32 R28, R8, R12, R18 ;  /* 0x0000000c081c7225 */ /* 0x000fc800078e0012 */
[----:B------:R0:W2:Y:S01]  /*0340*/  LDG.E R26, desc[UR8][R10.64] ;  /* 0x000000080a1a7981 */ /* 0x0000a2000c1e1900 */
[----:B------:R-:W-:-:S04]  /*0350*/  IADD3 R28, P0, PT, R13, R28, RZ ;  /* 0x0000001c0d1c7210 */ /* 0x000fc80007f1e0ff */
[----:B0-----:R-:W-:Y:S02]  /*0360*/  IADD3.X R10, PT, PT, R29, R9, RZ, P0, !PT ;  /* 0x000000091d0a7210 */ /* 0x001fe400007fe4ff */
[----:B------:R-:W0:Y:S02]  /*0370*/  LDC.64 R8, c[0x0][0x390] ;  /* 0x0000e400ff087b82 */ /* 0x000e240000000a00 */
[----:B0-----:R-:W-:-:S04]  /*0380*/  IMAD.WIDE.U32 R28, R28, 0x4, R8 ;  /* 0x000000041c1c7825 */ /* 0x001fc800078e0008 */
[----:B------:R-:W-:-:S05]  /*0390*/  IMAD.SHL.U32 R9, R10, 0x4, RZ ;  /* 0x000000040a097824 */ /* 0x000fca00078e00ff */
[----:B------:R-:W-:-:S05]  /*03a0*/  IADD3 R29, PT, PT, R29, R9, RZ ;  /* 0x000000091d1d7210 */ /* 0x000fca0007ffe0ff */
[----:B------:R-:W3:Y:S01]  /*03b0*/  LDG.E R28, desc[UR8][R28.64] ;  /* 0x000000081c1c7981 */ /* 0x000ee2000c1e1900 */
[----:B------:R-:W-:Y:S01]  /*03c0*/  IADD3 R2, P0, PT, R2, 0x10, RZ ;  /* 0x0000001002027810 */ /* 0x000fe20007f1e0ff */
[----:B-----5:R-:W-:-:S03]  /*03d0*/  IMAD.WIDE.U32 R18, R20, 0x10, R18 ;  /* 0x0000001014127825 */ /* 0x020fc600078e0012 */
[----:B------:R-:W-:Y:S02]  /*03e0*/  IADD3.X R3, PT, PT, RZ, R3, RZ, P0, !PT ;  /* 0x00000003ff037210 */ /* 0x000fe400007fe4ff */
[----:B------:R-:W-:-:S04]  /*03f0*/  ISETP.GE.U32.AND P0, PT, R5, R2, PT ;  /* 0x000000020500720c */ /* 0x000fc80003f06070 */
[----:B------:R-:W-:Y:S01]  /*0400*/  ISETP.GE.U32.AND.EX P0, PT, R4, R3, PT, P0 ;  /* 0x000000030400720c */ /* 0x000fe20003f06100 */
[----:B--2---:R-:W-:Y:S04]  /*0410*/  STS [R15], R26 ;  /* 0x0000001a0f007388 */ /* 0x004fe80000000800 */
[----:B---3--:R-:W-:Y:S01]  /*0420*/  STS [R17], R28 ;  /* 0x0000001c11007388 */ /* 0x008fe20000000800 */
[----:B------:R-:W-:Y:S06]  /*0430*/  BAR.SYNC.DEFER_BLOCKING 0x0 ;  /* 0x0000000000007b1d */ /* 0x000fec0000010000 */
[----:B------:R-:W-:Y:S04]  /*0440*/  LDS R29, [R14] ;  /* 0x000000000e1d7984 */ /* 0x000fe80000000800 */
[----:B------:R-:W0:Y:S04]  /*0450*/  LDS.128 R8, [R16] ;  /* 0x0000000010087984 */ /* 0x000e280000000c00 */
[----:B------:R-:W-:Y:S01]  /*0460*/  LDS R26, [R14+0x380] ;  /* 0x000380000e1a7984 */ /* 0x000fe20000000800 */
[----:B0-----:R-:W-:-:S03]  /*0470*/  FFMA.FTZ R8, R8, R29, R27 ;  /* 0x0000001d08087223 */ /* 0x001fc6000001001b */
[----:B------:R-:W0:Y:S04]  /*0480*/  LDS R27, [R14+0x40] ;  /* 0x000040000e1b7984 */ /* 0x000e280000000800 */
[----:B------:R-:W-:Y:S01]  /*0490*/  LDS R29, [R14+0xc0] ;  /* 0x0000c0000e1d7984 */ /* 0x000fe20000000800 */
[----:B0-----:R-:W-:-:S03]  /*04a0*/  FFMA.FTZ R9, R27, R9, R8 ;  /* 0x000000091b097223 */ /* 0x001fc60000010008 */
[----:B------:R-:W0:Y:S04]  /*04b0*/  LDS R8, [R14+0x80] ;  /* 0x000080000e087984 */ /* 0x000e280000000800 */
[----:B------:R-:W-:Y:S01]  /*04c0*/  LDS R27, [R14+0x100] ;  /* 0x000100000e1b7984 */ /* 0x000fe20000000800 */
[----:B0-----:R-:W-:-:S04]  /*04d0*/  FFMA.FTZ R8, R8, R10, R9 ;  /* 0x0000000a08087223 */ /* 0x001fc80000010009 */
[----:B------:R-:W-:Y:S02]  /*04e0*/  FFMA.FTZ R29, R29, R11, R8 ;  /* 0x0000000b1d1d7223 */ /* 0x000fe40000010008 */
[----:B------:R-:W0:Y:S02]  /*04f0*/  LDS.128 R8, [R16+0x10] ;  /* 0x0000100010087984 */ /* 0x000e240000000c00 */
[----:B0-----:R-:W-:Y:S02]  /*0500*/  FFMA.FTZ R8, R8, R27, R29 ;  /* 0x0000001b08087223 */ /* 0x001fe4000001001d */
        /* <DEDUP_REMOVED lines=18> */
[----:B------:R-:W0:Y:S02]  /*0630*/  LDS R27, [R14+0x340] ;  /* 0x000340000e1b7984 */ /* 0x000e240000000800 */
[----:B0-----:R-:W-:Y:S01]  /*0640*/  FFMA.FTZ R9, R27, R9, R8 ;  /* 0x000000091b097223 */ /* 0x001fe20000010008 */
[----:B------:R-:W-:Y:S01]  /*0650*/  SHF.L.U32 R27, R21, 0x4, RZ ;  /* 0x00000004151b7819 */ /* 0x000fe200000006ff */
[----:B------:R-:W0:Y:S02]  /*0660*/  LDS R8, [R14+0x3c0] ;  /* 0x0003c0000e087984 */ /* 0x000e240000000800 */
[----:B------:R-:W-:-:S02]  /*0670*/  FFMA.FTZ R9, R26, R10, R9 ;  /* 0x0000000a1a097223 */ /* 0x000fc40000010009 */
[----:B------:R-:W-:Y:S02]  /*0680*/  IMAD.IADD R19, R19, 0x1, R27 ;  /* 0x0000000113137824 */ /* 0x000fe400078e021b */
[----:B0-----:R-:W-:Y:S01]  /*0690*/  FFMA.FTZ R27, R8, R11, R9 ;  /* 0x0000000b081b7223 */ /* 0x001fe20000010009 */
[----:B------:R-:W-:Y:S06]  /*06a0*/  BAR.SYNC.DEFER_BLOCKING 0x0 ;  /* 0x0000000000007b1d */ /* 0x000fec0000010000 */
[----:B------:R-:W-:Y:S05]  /*06b0*/  @P0 BRA `(.L_x_1) ;  /* 0xfffffff800f00947 */ /* 0x000fea000383ffff */
[----:B------:R0:W5:Y:S01]  /*06c0*/  LDG.E.64 R20, desc[UR8][R22.64] ;  /* 0x0000000816147981 */ /* 0x000162000c1e1b00 */
[----:B------:R-:W-:Y:S05]  /*06d0*/  BRA `(.L_x_2) ;  /* 0x0000000000047947 */ /* 0x000fea0003800000 */
.L_x_0:
[----:B------:R-:W-:-:S07]  /*06e0*/  MOV R27, RZ ;  /* 0x000000ff001b7202 */ /* 0x000fce0000000f00 */
.L_x_2:
[----:B------:R-:W-:Y:S02]  /*06f0*/  HFMA2 R7, -RZ, RZ, 0, 0 ;  /* 0x00000000ff077431 */ /* 0x000fe400000001ff */
[C---:B-----5:R-:W-:Y:S01]  /*0700*/  IMAD R3, R21.reuse, R0, RZ ;  /* 0x0000000015037224 */ /* 0x060fe200078e02ff */
[----:B------:R-:W1:Y:S01]  /*0710*/  LDC.64 R4, c[0x0][0x380] ;  /* 0x0000e000ff047b82 */ /* 0x000e620000000a00 */
[----:B------:R-:W-:Y:S02]  /*0720*/  IMAD R21, R21, R12, RZ ;  /* 0x0000000c15157224 */ /* 0x000fe400078e02ff */
[----:B------:R-:W-:-:S05]  /*0730*/  IMAD.WIDE.U32 R6, R0, R20, R6 ;  /* 0x0000001400067225 */ /* 0x000fca00078e0006 */
[----:B------:R-:W-:Y:S01]  /*0740*/  IADD3 R0, PT, PT, R7, R3, RZ ;  /* 0x0000000307007210 */ /* 0x000fe20007ffe0ff */
[----:B------:R-:W-:-:S04]  /*0750*/  IMAD.WIDE.U32 R6, R6, 0x10, RZ ;  /* 0x0000001006067825 */ /* 0x000fc800078e00ff */
[----:B------:R-:W-:-:S05]  /*0760*/  IMAD.SHL.U32 R3, R0, 0x10, RZ ;  /* 0x0000001000037824 */ /* 0x000fca00078e00ff */
[----:B------:R-:W-:-:S03]  /*0770*/  IADD3 R7, PT, PT, R7, R3, RZ ;  /* 0x0000000307077210 */ /* 0x000fc60007ffe0ff */
[----:B------:R-:W-:-:S03]  /*0780*/  IMAD.WIDE.U32 R2, R12, R20, R6 ;  /* 0x000000140c027225 */ /* 0x000fc600078e0006 */
[----:B------:R-:W-:-:S04]  /*0790*/  IADD3 R13, P0, PT, R13, R2, RZ ;  /* 0x000000020d0d7210 */ /* 0x000fc80007f1e0ff */
[----:B------:R-:W-:Y:S01]  /*07a0*/  IADD3.X R0, PT, PT, R3, R21, RZ, P0, !PT ;  /* 0x0000001503007210 */ /* 0x000fe200007fe4ff */
[----:B-1----:R-:W-:-:S03]  /*07b0*/  IMAD.WIDE.U32 R2, R13, 0x4, R4 ;  /* 0x000000040d027825 */ /* 0x002fc600078e0004 */
[----:B------:R-:W-:-:S04]  /*07c0*/  SHF.L.U32 R5, R0, 0x2, RZ ;  /* 0x0000000200057819 */ /* 0x000fc800000006ff */
[----:B------:R-:W-:-:S05]  /*07d0*/  IADD3 R3, PT, PT, R3, R5, RZ ;  /* 0x0000000503037210 */ /* 0x000fca0007ffe0ff */
[----:B------:R-:W-:Y:S01]  /*07e0*/  STG.E desc[UR8][R2.64], R27 ;  /* 0x0000001b02007986 */ /* 0x000fe2000c101908 */
[----:B------:R-:W-:Y:S05]  /*07f0*/  EXIT ;  /* 0x000000000000794d */ /* 0x000fea0003800000 */
.L_x_3:
[----:B------:R-:W-:-:S00]  /*0800*/  BRA `(.L_x_3) ;  /* 0xfffffffc00fc7947 */ /* 0x000fc0000383ffff */
[----:B------:R-:W-:-:S00]  /*0810*/  NOP ;  /* 0x0000000000007918 */ /* 0x000fc00000000000 */
        /* <DEDUP_REMOVED lines=14> */
.L_x_8:


//--------------------- .text.matrixMul           --------------------------
	.section	.text.matrixMul,"ax",@progbits
	.align	128
.text.matrixMul:
        .type           matrixMul,@function
        .size           matrixMul,(.L_x_9 - matrixMul)
        .other          matrixMul,@"STO_CUDA_ENTRY STV_DEFAULT"
matrixMul:
[----:B------:R-:W-:Y:S08]  /*0000*/  LDC R1, c[0x0][0x37c] ;  /* 0x0000df00ff017b82 */ /* 0x000ff00000000800 */
[----:B------:R-:W0:Y:S01]  /*0010*/  S2UR UR4, SR_CTAID.Y ;  /* 0x00000000000479c3 */ /* 0x000e220000002600 */
[----:B------:R-:W1:Y:S01]  /*0020*/  S2R R16, SR_CTAID.X ;  /* 0x0000000000107919 */ /* 0x000e620000002500 */
[----:B------:R-:W2:Y:S01]  /*0030*/  LDCU.64 UR8, c[0x0][0x358] ;  /* 0x00006b00ff0877ac */ /* 0x000ea20008000a00 */
[----:B------:R-:W3:Y:S05]  /*0040*/  S2R R6, SR_TID.X ;  /* 0x0000000000067919 */ /* 0x000eea0000002100 */
[----:B------:R-:W4:Y:S01]  /*0050*/  LDC R13, c[0x0][0x398] ;  /* 0x0000e600ff0d7b82 */ /* 0x000f220000000800 */
[----:B------:R-:W5:Y:S01]  /*0060*/  S2R R8, SR_TID.Y ;  /* 0x0000000000087919 */ /* 0x000f620000002200 */
[----:B0-----:R-:W-:-:S06]  /*0070*/  ULOP3.LUT UR4, UR4, 0xffff, URZ, 0xc0, !UPT ;  /* 0x0000ffff04047892 */ /* 0x001fcc000f8ec0ff */
[----:B----4-:R-:W-:Y:S01]  /*0080*/  IMAD R0, R13, UR4, RZ ;  /* 0x000000040d007c24 */ /* 0x010fe2000f8e02ff */
[----:B-1----:R-:W-:-:S04]  /*0090*/  LOP3.LUT R16, R16, 0xffff, RZ, 0xc0, !PT ;  /* 0x0000ffff10107812 */ /* 0x002fc800078ec0ff */
[----:B------:R-:W-:Y:S02]  /*00a0*/  SHF.L.U32 R0, R0, 0x4, RZ ;  /* 0x0000000400007819 */ /* 0x000fe400000006ff */
[----:B---3--:R-:W-:Y:S02]  /*00b0*/  LOP3.LUT R6, R6, 0xffff, RZ, 0xc0, !PT ;  /* 0x0000ffff06067812 */ /* 0x008fe400078ec0ff */
[----:B------:R-:W-:Y:S02]  /*00c0*/  IADD3 R7, PT, PT, R0, -0x1, R13 ;  /* 0xffffffff00077810 */ /* 0x000fe40007ffe00d */
[----:B-----5:R-:W-:Y:S02]  /*00d0*/  LOP3.LUT R8, R8, 0xffff, RZ, 0xc0, !PT ;  /* 0x0000ffff08087812 */ /* 0x020fe400078ec0ff */
[----:B------:R-:W-:-:S13]  /*00e0*/  ISETP.GE.AND P0, PT, R7, R0, PT ;  /* 0x000000000700720c */ /* 0x000fda0003f06270 */
[----:B--2---:R-:W-:Y:S05]  /*00f0*/  @!P0 BRA `(.L_x_4) ;  /* 0x0000000400308947 */ /* 0x004fea0003800000 */
[----:B------:R-:W0:Y:S01]  /*0100*/  LDCU UR5, c[0x0][0x39c] ;  /* 0x00007380ff0577ac */ /* 0x000e220008000800 */
[----:B------:R-:W1:Y:S01]  /*0110*/  S2UR UR7, SR_CgaCtaId ;  /* 0x00000000000779c3 */ /* 0x000e620000008800 */
[-C--:B------:R-:W-:Y:S01]  /*0120*/  IMAD R9, R8, R13.reuse, R0 ;  /* 0x0000000d08097224 */ /* 0x080fe200078e0200 */
[----:B------:R-:W-:Y:S01]  /*0130*/  SGXT R11, R16, 0x18 ;  /* 0x00000018100b781a */ /* 0x000fe20000000200 */
[C---:B------:R-:W-:Y:S01]  /*0140*/  IMAD R7, R8.reuse, R13, R7 ;  /* 0x0000000d08077224 */ /* 0x040fe200078e0207 */
[----:B------:R-:W-:Y:S02]  /*0150*/  LEA R20, R8, R6, 0x4 ;  /* 0x0000000608147211 */ /* 0x000fe400078e20ff */
[C---:B------:R-:W-:Y:S02]  /*0160*/  IADD3 R0, PT, PT, R6.reuse, R9, RZ ;  /* 0x0000000906007210 */ /* 0x040fe40007ffe0ff */
[----:B------:R-:W2:Y:S01]  /*0170*/  LDC.64 R2, c[0x0][0x388] ;  /* 0x0000e200ff027b82 */ /* 0x000ea20000000a00 */
[----:B------:R-:W-:-:S07]  /*0180*/  IADD3 R7, PT, PT, R6, R7, RZ ;  /* 0x0000000706077210 */ /* 0x000fce0007ffe0ff */
[----:B------:R-:W3:Y:S01]  /*0190*/  LDC.64 R22, c[0x0][0x390] ;  /* 0x0000e400ff167b82 */ /* 0x000ee20000000a00 */
[----:B0-----:R-:W-:Y:S01]  /*01a0*/  MOV R5, UR5 ;  /* 0x0000000500057c02 */ /* 0x001fe20008000f00 */
[----:B------:R-:W-:Y:S02]  /*01b0*/  UMOV UR5, 0x400 ;  /* 0x0000040000057882 */ /* 0x000fe40000000000 */
[----:B------:R-:W-:Y:S01]  /*01c0*/  UIADD3 UR6, UPT, UPT, UR5, 0x400, URZ ;  /* 0x0000040005067890 */ /* 0x000fe2000fffe0ff */
[----:B------:R-:W-:Y:S01]  /*01d0*/  SHF.L.U32 R19, R5, 0x4, RZ ;  /* 0x0000000405137819 */ /* 0x000fe200000006ff */
[----:B------:R-:W-:Y:S01]  /*01e0*/  IMAD R4, R8, R5, RZ ;  /* 0x0000000508047224 */ /* 0x000fe200078e02ff */
[----:B-1----:R-:W-:Y:S02]  /*01f0*/  ULEA UR5, UR7, UR5, 0x18 ;  /* 0x0000000507057291 */ /* 0x002fe4000f8ec0ff */
[----:B------:R-:W-:Y:S02]  /*0200*/  ULEA UR6, UR7, UR6, 0x18 ;  /* 0x0000000607067291 */ /* 0x000fe4000f8ec0ff */
[----:B------:R-:W-:Y:S01]  /*0210*/  LEA R9, R11, R4, 0x4 ;  /* 0x000000040b097211 */ /* 0x000fe200078e20ff */
[----:B------:R-:W-:Y:S01]  /*0220*/  HFMA2 R11, -RZ, RZ, 0, 0 ;  /* 0x00000000ff0b7431 */ /* 0x000fe200000001ff */
[----:B------:R-:W-:-:S02]  /*0230*/  LEA R18, R20, UR5, 0x2 ;  /* 0x0000000514127c11 */ /* 0x000fc4000f8e10ff */
[----:B------:R-:W-:Y:S01]  /*0240*/  IADD3 R9, PT, PT, R6, R9, RZ ;  /* 0x0000000906097210 */ /* 0x000fe20007ffe0ff */
[----:B--2---:R-:W-:Y:S01]  /*0250*/  IMAD.WIDE R2, R0, 0x4, R2 ;  /* 0x0000000400027825 */ /* 0x004fe200078e0202 */
[----:B------:R-:W-:Y:S02]  /*0260*/  LEA R17, R8, UR5, 0x6 ;  /* 0x0000000508117c11 */ /* 0x000fe4000f8e30ff */
[----:B------:R-:W-:Y:S02]  /*0270*/  LEA R20, R20, UR6, 0x2 ;  /* 0x0000000614147c11 */ /* 0x000fe4000f8e10ff */
[----:B------:R-:W-:Y:S01]  /*0280*/  LEA R21, R6, UR6, 0x2 ;  /* 0x0000000606157c11 */ /* 0x000fe2000f8e10ff */
[----:B---3--:R-:W-:-:S07]  /*0290*/  IMAD.WIDE R22, R9, 0x4, R22 ;  /* 0x0000000409167825 */ /* 0x008fce00078e0216 */
.L_x_5:
[----:B------:R0:W2:Y:S04]  /*02a0*/  LDG.E R9, desc[UR8][R2.64] ;  /* 0x0000000802097981 */ /* 0x0000a8000c1e1900 */
[----:B------:R1:W3:Y:S01]  /*02b0*/  LDG.E R27, desc[UR8][R22.64] ;  /* 0x00000008161b7981 */ /* 0x0002e2000c1e1900 */
[----:B------:R-:W-:Y:S05]  /*02c0*/  WARPSYNC.ALL ;  /* 0x0000000000007948 */ /* 0x000fea0003800000 */
[----:B------:R-:W-:-:S02]  /*02d0*/  IADD3 R0, PT, PT, R0, 0x10, RZ ;  /* 0x0000001000007810 */ /* 0x000fc40007ffe0ff */
[----:B0-----:R-:W-:Y:S02]  /*02e0*/  IADD3 R2, P1, PT, R2, 0x40, RZ ;  /* 0x0000004002027810 */ /* 0x001fe40007f3e0ff */
[----:B------:R-:W-:Y:S01]  /*02f0*/  ISETP.GT.AND P0, PT, R0, R7, PT ;  /* 0x000000070000720c */ /* 0x000fe20003f04270 */
[----:B-1----:R-:W-:Y:S01]  /*0300*/  IMAD.WIDE R22, R19, 0x4, R22 ;  /* 0x0000000413167825 */ /* 0x002fe200078e0216 */
[----:B------:R-:W-:Y:S01]  /*0310*/  IADD3.X R3, PT, PT, RZ, R3, RZ, P1, !PT ;  /* 0x00000003ff037210 */ /* 0x000fe20000ffe4ff */
[----:B--2---:R-:W-:Y:S04]  /*0320*/  STS [R18], R9 ;  /* 0x0000000912007388 */ /* 0x004fe80000000800 */
[----:B---3--:R-:W-:Y:S01]  /*0330*/  STS [R20], R27 ;  /* 0x0000001b14007388 */ /* 0x008fe20000000800 */
[----:B------:R-:W-:Y:S06]  /*0340*/  BAR.SYNC.DEFER_BLOCKING 0x0 ;  /* 0x0000000000007b1d */ /* 0x000fec0000010000 */
[----:B------:R-:W-:Y:S04]  /*0350*/  LDS R8, [R21] ;  /* 0x0000000015087984 */ /* 0x000fe80000000800 */
[----:B------:R-:W0:Y:S04]  /*0360*/  LDS.128 R12, [R17] ;  /* 0x00000000110c7984 */ /* 0x000e280000000c00 */
[----:B------:R-:W1:Y:S04]  /*0370*/  LDS R29, [R21+0x40] ;  /* 0x00004000151d7984 */ /* 0x000e680000000800 */
[----:B------:R-:W2:Y:S04]  /*0380*/  LDS R25, [R21+0x80] ;  /* 0x0000800015197984 */ /* 0x000ea80000000800 */
[----:B------:R-:W-:Y:S04]  /*0390*/  LDS R28, [R21+0x100] ;  /* 0x00010000151c7984 */ /* 0x000fe80000000800 */
[----:B------:R-:W-:Y:S04]  /*03a0*/  LDS R24, [R21+0x140] ;  /* 0x0001400015187984 */ /* 0x000fe80000000800 */
[----:B------:R-:W-:Y:S01]  /*03b0*/  LDS R27, [R21+0x200] ;  /* 0x00020000151b7984 */ /* 0x000fe20000000800 */
[----:B0-----:R-:W-:-:S03]  /*03c0*/  FFMA.FTZ R8, R12, R8, R11 ;  /* 0x000000080c087223 */ /* 0x001fc6000001000b */
[----:B------:R-:W0:Y:S01]  /*03d0*/  LDS R12, [R21+0xc0] ;  /* 0x0000c000150c7984 */ /* 0x000e220000000800 */
[----:B-1----:R-:W-:-:S03]  /*03e0*/  FFMA.FTZ R26, R29, R13, R8 ;  /* 0x0000000d1d1a7223 */ /* 0x002fc60000010008 */
[----:B------:R-:W1:Y:S01]  /*03f0*/  LDS.128 R8, [R17+0x10] ;  /* 0x0000100011087984 */ /* 0x000e620000000c00 */
[----:B--2---:R-:W-:-:S03]  /*0400*/  FFMA.FTZ R13, R25, R14, R26 ;  /* 0x0000000e190d7223 */ /* 0x004fc6000001001a */
[----:B------:R-:W2:Y:S01]  /*0410*/  LDS R25, [R21+0x180] ;  /* 0x0001800015197984 */ /* 0x000ea20000000800 */
[----:B0-----:R-:W-:-:S04]  /*0420*/  FFMA.FTZ R13, R12, R15, R13 ;  /* 0x0000000f0c0d7223 */ /* 0x001fc8000001000d */
[----:B-1----:R-:W-:Y:S02]  /*0430*/  FFMA.FTZ R13, R8, R28, R13 ;  /* 0x0000001c080d7223 */ /* 0x002fe4000001000d */
[----:B------:R-:W0:Y:S02]  /*0440*/  LDS R8, [R21+0x1c0] ;  /* 0x0001c00015087984 */ /* 0x000e240000000800 */
[----:B------:R-:W-:Y:S02]  /*0450*/  FFMA.FTZ R26, R24, R9, R13 ;  /* 0x00000009181a7223 */ /* 0x000fe4000001000d */
[----:B------:R-:W1:Y:S02]  /*0460*/  LDS.128 R12, [R17+0x20] ;  /* 0x00002000110c7984 */ /* 0x000e640000000c00 */
[----:B--2---:R-:W-:Y:S02]  /*0470*/  FFMA.FTZ R9, R25, R10, R26 ;  /* 0x0000000a19097223 */ /* 0x004fe4000001001a */
[----:B------:R-:W2:Y:S04]  /*0480*/  LDS R24, [R21+0x240] ;  /* 0x0002400015187984 */ /* 0x000ea80000000800 */
[----:B------:R-:W3:Y:S01]  /*0490*/  LDS R25, [R21+0x280] ;  /* 0x0002800015197984 */ /* 0x000ee20000000800 */
[----:B0-----:R-:W-:-:S04]  /*04a0*/  FFMA.FTZ R9, R8, R11, R9 ;  /* 0x0000000b08097223 */ /* 0x001fc80000010009 */
[----:B-1----:R-:W-:Y:S02]  /*04b0*/  FFMA.FTZ R9, R12, R27, R9 ;  /* 0x0000001b0c097223 */ /* 0x002fe40000010009 */
[----:B------:R-:W0:Y:S02]  /*04c0*/  LDS R12, [R21+0x2c0] ;  /* 0x0002c000150c7984 */ /* 0x000e240000000800 */
[----:B--2---:R-:W-:Y:S02]  /*04d0*/  FFMA.FTZ R24, R24, R13, R9 ;  /* 0x0000000d18187223 */ /* 0x004fe40000010009 */
[----:B------:R-:W-:Y:S02]  /*04e0*/  LDS R13, [R21+0x300] ;  /* 0x00030000150d7984 */ /* 0x000fe40000000800 */
[----:B---3--:R-:W-:Y:S02]  /*04f0*/  FFMA.FTZ R25, R25, R14, R24 ;  /* 0x0000000e19197223 */ /* 0x008fe40000010018 */
[----:B------:R-:W1:Y:S04]  /*0500*/  LDS.128 R8, [R17+0x30] ;  /* 0x0000300011087984 */ /* 0x000e680000000c00 */
[----:B------:R-:W2:Y:S04]  /*0510*/  LDS R27, [R21+0x340] ;  /* 0x00034000151b7984 */ /* 0x000ea80000000800 */
[----:B------:R-:W3:Y:S04]  /*0520*/  LDS R24, [R21+0x380] ;  /* 0x0003800015187984 */ /* 0x000ee80000000800 */
[----:B------:R-:W4:Y:S01]  /*0530*/  LDS R14, [R21+0x3c0] ;  /* 0x0003c000150e7984 */ /* 0x000f220000000800 */
[----:B0-----:R-:W-:-:S04]  /*0540*/  FFMA.FTZ R15, R12, R15, R25 ;  /* 0x0000000f0c0f7223 */ /* 0x001fc80000010019 */
[----:B-1----:R-:W-:-:S04]  /*0550*/  FFMA.FTZ R8, R8, R13, R15 ;  /* 0x0000000d08087223 */ /* 0x002fc8000001000f */
[----:B--2---:R-:W-:-:S04]  /*0560*/  FFMA.FTZ R9, R27, R9, R8 ;  /* 0x000000091b097223 */ /* 0x004fc80000010008 */
[----:B---3--:R-:W-:-:S04]  /*0570*/  FFMA.FTZ R9, R24, R10, R9 ;  /* 0x0000000a18097223 */ /* 0x008fc80000010009 */
[----:B----4-:R-:W-:Y:S01]  /*0580*/  FFMA.FTZ R11, R14, R11, R9 ;  /* 0x0000000b0e0b7223 */ /* 0x010fe20000010009 */
[----:B------:R-:W-:Y:S06]  /*0590*/  BAR.SYNC.DEFER_BLOCKING 0x0 ;  /* 0x0000000000007b1d */ /* 0x000fec0000010000 */
[----:B------:R-:W-:Y:S05]  /*05a0*/  @!P0 BRA `(.L_x_5) ;  /* 0xfffffffc003c8947 */ /* 0x000fea000383ffff */
[----:B------:R-:W-:Y:S05]  /*05b0*/  BRA `(.L_x_6) ;  /* 0x00000000000c7947 */ /* 0x000fea0003800000 */
.L_x_4:
[----:B------:R-:W0:Y:S01]  /*05c0*/  LDC R5, c[0x0][0x39c] ;  /* 0x0000e700ff057b82 */ /* 0x000e220000000800 */
[----:B------:R-:W-:Y:S01]  /*05d0*/  MOV R11, RZ ;  /* 0x000000ff000b7202 */ /* 0x000fe20000000f00 */
[----:B0-----:R-:W-:-:S07]  /*05e0*/  IMAD R4, R8, R5, RZ ;  /* 0x0000000508047224 */ /* 0x001fce00078e02ff */
.L_x_6:
[----:B------:R-:W0:Y:S01]  /*05f0*/  LDC.64 R2, c[0x0][0x380] ;  /* 0x0000e000ff027b82 */ /* 0x000e220000000a00 */
[----:B------:R-:W-:-:S05]  /*0600*/  IMAD R5, R5, UR4, R16 ;  /* 0x0000000405057c24 */ /* 0x000fca000f8e0210 */
[----:B------:R-:W-:-:S04]  /*0610*/  LEA R5, R5, R4, 0x4 ;  /* 0x0000000405057211 */ /* 0x000fc800078e20ff */
[----:B------:R-:W-:-:S05]  /*0620*/  IADD3 R5, PT, PT, R6, R5, RZ ;  /* 0x0000000506057210 */ /* 0x000fca0007ffe0ff */
[----:B0-----:R-:W-:-:S05]  /*0630*/  IMAD.WIDE R2, R5, 0x4, R2 ;  /* 0x0000000405027825 */ /* 0x001fca00078e0202 */
[----:B------:R-:W-:Y:S01]  /*0640*/  STG.E desc[UR8][R2.64], R11 ;  /* 0x0000000b02007986 */ /* 0x000fe2000c101908 */
[----:B------:R-:W-:Y:S05]  /*0650*/  EXIT ;  /* 0x000000000000794d */ /* 0x000fea0003800000 */
.L_x_7:
        /* <DEDUP_REMOVED lines=10> */
.L_x_9:


//--------------------- .nv.shared.matrixMul_64bit --------------------------
	.section	.nv.shared.matrixMul_64bit,"aw",@nobits
	.sectionflags	@""
	.align	4
.nv.shared.matrixMul_64bit:
	.zero		3072


//--------------------- .nv.shared.reserved.0     --------------------------
	.section	.nv.shared.reserved.0,"aw",@nobits
	.weak		__nv_reservedSMEM_offset_0_alias
	.size		__nv_reservedSMEM_offset_0_alias, 0, 64
	.other		__nv_reservedSMEM_offset_0_alias,@"STO_CUDA_RESERVED_SHARED STV_DEFAULT"
__nv_reservedSMEM_offset_0_alias:
	.zero		0
	.zero		64


//--------------------- .nv.shared.matrixMul      --------------------------
	.section	.nv.shared.matrixMul,"aw",@nobits
	.sectionflags	@""
	.align	4
.nv.shared.matrixMul:
	.zero		3072


//--------------------- .nv.constant0.matrixMul_64bit --------------------------
	.section	.nv.constant0.matrixMul_64bit,"a",@progbits
	.sectionflags	@""
	.align	4
.nv.constant0.matrixMul_64bit:
	.zero		936


//--------------------- .nv.constant0.matrixMul   --------------------------
	.section	.nv.constant0.matrixMul,"a",@progbits
	.sectionflags	@""
	.align	4
.nv.constant0.matrixMul:
	.zero		928


//--------------------- SYMBOLS --------------------------

	.type		.nv.reservedSmem.offset0,@object
	.size		.nv.reservedSmem.offset0,0x4
	.type		.nv.reservedSmem.cap,@object
	.size		.nv.reservedSmem.cap,0x4
